//
// Generated by NVIDIA NVVM Compiler
//
// Compiler Build ID: CL-36424714
// Cuda compilation tools, release 13.0, V13.0.88
// Based on NVVM 20.0.0
//

.version 9.0
.target sm_100
.address_size 64

	// .globl	_Z8multiplyPiS_S_iii

.visible .entry _Z8multiplyPiS_S_iii(
	.param .u64 .ptr .align 1 _Z8multiplyPiS_S_iii_param_0,
	.param .u64 .ptr .align 1 _Z8multiplyPiS_S_iii_param_1,
	.param .u64 .ptr .align 1 _Z8multiplyPiS_S_iii_param_2,
	.param .u32 _Z8multiplyPiS_S_iii_param_3,
	.param .u32 _Z8multiplyPiS_S_iii_param_4,
	.param .u32 _Z8multiplyPiS_S_iii_param_5
)
{
	.reg .pred 	%p<10>;
	.reg .b32 	%r<100>;
	.reg .b64 	%rd<53>;

	ld.param.u64 	%rd7, [_Z8multiplyPiS_S_iii_param_0];
	ld.param.u64 	%rd8, [_Z8multiplyPiS_S_iii_param_1];
	ld.param.u64 	%rd6, [_Z8multiplyPiS_S_iii_param_2];
	ld.param.u32 	%r30, [_Z8multiplyPiS_S_iii_param_4];
	ld.param.u32 	%r31, [_Z8multiplyPiS_S_iii_param_5];
	cvta.to.global.u64 	%rd1, %rd8;
	cvta.to.global.u64 	%rd2, %rd7;
	mov.u32 	%r1, %tid.x;
	mov.u32 	%r2, %tid.y;
	setp.lt.s32 	%p1, %r30, 1;
	mov.b32 	%r99, 0;
	@%p1 bra 	$L__BB0_12;
	mul.lo.s32 	%r3, %r30, %r2;
	and.b32  	%r4, %r30, 7;
	setp.lt.u32 	%p2, %r30, 8;
	mov.b32 	%r99, 0;
	mov.u32 	%r95, %r99;
	@%p2 bra 	$L__BB0_4;
	and.b32  	%r95, %r30, 2147483640;
	neg.s32 	%r88, %r95;
	shl.b32 	%r7, %r31, 3;
	mul.wide.u32 	%rd9, %r3, 4;
	add.s64 	%rd10, %rd9, %rd2;
	add.s64 	%rd52, %rd10, 16;
	mov.b32 	%r99, 0;
	mul.wide.s32 	%rd13, %r31, 4;
	mov.u32 	%r87, %r1;
$L__BB0_3:
	.pragma "nounroll";
	ld.global.u32 	%r36, [%rd52+-16];
	mul.wide.s32 	%rd11, %r87, 4;
	add.s64 	%rd12, %rd1, %rd11;
	ld.global.u32 	%r37, [%rd12];
	mad.lo.s32 	%r38, %r37, %r36, %r99;
	ld.global.u32 	%r39, [%rd52+-12];
	add.s64 	%rd14, %rd12, %rd13;
	ld.global.u32 	%r40, [%rd14];
	mad.lo.s32 	%r41, %r40, %r39, %r38;
	ld.global.u32 	%r42, [%rd52+-8];
	add.s64 	%rd15, %rd14, %rd13;
	ld.global.u32 	%r43, [%rd15];
	mad.lo.s32 	%r44, %r43, %r42, %r41;
	ld.global.u32 	%r45, [%rd52+-4];
	add.s64 	%rd16, %rd15, %rd13;
	ld.global.u32 	%r46, [%rd16];
	mad.lo.s32 	%r47, %r46, %r45, %r44;
	ld.global.u32 	%r48, [%rd52];
	add.s64 	%rd17, %rd16, %rd13;
	ld.global.u32 	%r49, [%rd17];
	mad.lo.s32 	%r50, %r49, %r48, %r47;
	ld.global.u32 	%r51, [%rd52+4];
	add.s64 	%rd18, %rd17, %rd13;
	ld.global.u32 	%r52, [%rd18];
	mad.lo.s32 	%r53, %r52, %r51, %r50;
	ld.global.u32 	%r54, [%rd52+8];
	add.s64 	%rd19, %rd18, %rd13;
	ld.global.u32 	%r55, [%rd19];
	mad.lo.s32 	%r56, %r55, %r54, %r53;
	ld.global.u32 	%r57, [%rd52+12];
	add.s64 	%rd20, %rd19, %rd13;
	ld.global.u32 	%r58, [%rd20];
	mad.lo.s32 	%r99, %r58, %r57, %r56;
	add.s32 	%r88, %r88, 8;
	add.s32 	%r87, %r87, %r7;
	add.s64 	%rd52, %rd52, 32;
	setp.ne.s32 	%p3, %r88, 0;
	@%p3 bra 	$L__BB0_3;
$L__BB0_4:
	setp.eq.s32 	%p4, %r4, 0;
	@%p4 bra 	$L__BB0_12;
	and.b32  	%r17, %r30, 3;
	setp.lt.u32 	%p5, %r4, 4;
	@%p5 bra 	$L__BB0_7;
	add.s32 	%r60, %r95, %r3;
	mul.wide.u32 	%rd21, %r60, 4;
	add.s64 	%rd22, %rd2, %rd21;
	ld.global.u32 	%r61, [%rd22];
	mad.lo.s32 	%r62, %r95, %r31, %r1;
	mul.wide.s32 	%rd23, %r62, 4;
	add.s64 	%rd24, %rd1, %rd23;
	ld.global.u32 	%r63, [%rd24];
	mad.lo.s32 	%r64, %r63, %r61, %r99;
	cvt.u64.u32 	%rd25, %r3;
	cvt.u64.u32 	%rd26, %r95;
	add.s64 	%rd27, %rd26, %rd25;
	shl.b64 	%rd28, %rd27, 2;
	add.s64 	%rd29, %rd2, %rd28;
	ld.global.u32 	%r65, [%rd29+4];
	mul.wide.s32 	%rd30, %r31, 4;
	add.s64 	%rd31, %rd24, %rd30;
	ld.global.u32 	%r66, [%rd31];
	mad.lo.s32 	%r67, %r66, %r65, %r64;
	ld.global.u32 	%r68, [%rd29+8];
	add.s64 	%rd32, %rd31, %rd30;
	ld.global.u32 	%r69, [%rd32];
	mad.lo.s32 	%r70, %r69, %r68, %r67;
	ld.global.u32 	%r71, [%rd29+12];
	add.s64 	%rd33, %rd32, %rd30;
	ld.global.u32 	%r72, [%rd33];
	mad.lo.s32 	%r99, %r72, %r71, %r70;
	add.s32 	%r95, %r95, 4;
$L__BB0_7:
	setp.eq.s32 	%p6, %r17, 0;
	@%p6 bra 	$L__BB0_12;
	setp.eq.s32 	%p7, %r17, 1;
	@%p7 bra 	$L__BB0_10;
	add.s32 	%r74, %r95, %r3;
	mul.wide.u32 	%rd34, %r74, 4;
	add.s64 	%rd35, %rd2, %rd34;
	ld.global.u32 	%r75, [%rd35];
	mad.lo.s32 	%r76, %r95, %r31, %r1;
	mul.wide.s32 	%rd36, %r76, 4;
	add.s64 	%rd37, %rd1, %rd36;
	ld.global.u32 	%r77, [%rd37];
	mad.lo.s32 	%r78, %r77, %r75, %r99;
	cvt.u64.u32 	%rd38, %r3;
	cvt.u64.u32 	%rd39, %r95;
	add.s64 	%rd40, %rd39, %rd38;
	shl.b64 	%rd41, %rd40, 2;
	add.s64 	%rd42, %rd2, %rd41;
	ld.global.u32 	%r79, [%rd42+4];
	mul.wide.s32 	%rd43, %r31, 4;
	add.s64 	%rd44, %rd37, %rd43;
	ld.global.u32 	%r80, [%rd44];
	mad.lo.s32 	%r99, %r80, %r79, %r78;
	add.s32 	%r95, %r95, 2;
$L__BB0_10:
	and.b32  	%r81, %r30, 1;
	setp.eq.b32 	%p8, %r81, 1;
	not.pred 	%p9, %p8;
	@%p9 bra 	$L__BB0_12;
	add.s32 	%r82, %r95, %r3;
	mul.wide.u32 	%rd45, %r82, 4;
	add.s64 	%rd46, %rd2, %rd45;
	ld.global.u32 	%r83, [%rd46];
	mad.lo.s32 	%r84, %r95, %r31, %r1;
	mul.wide.s32 	%rd47, %r84, 4;
	add.s64 	%rd48, %rd1, %rd47;
	ld.global.u32 	%r85, [%rd48];
	mad.lo.s32 	%r99, %r85, %r83, %r99;
$L__BB0_12:
	cvta.to.global.u64 	%rd49, %rd6;
	mad.lo.s32 	%r86, %r31, %r2, %r1;
	mul.wide.s32 	%rd50, %r86, 4;
	add.s64 	%rd51, %rd49, %rd50;
	st.global.u32 	[%rd51], %r99;
	ret;

}


// ===== COMPILED SASS (sm_100) =====

	.target	sm_100

	.elftype	@"ET_EXEC"


//--------------------- .note.nv.tkinfo           --------------------------
	.section	.note.nv.tkinfo,"",@"SHT_NOTE"
	.sectionflags	@"SHF_NOTE_NV_TKINFO"
	.tkinfo
        /*0018*/ 	.word	0x00000002
        /*0030*/ 	.string	""
        /*0030*/ 	.string	"ptxas"
        /*0030*/ 	.string	"Cuda compilation tools, release 13.0, V13.0.88"
        /*0030*/ 	.string	"Build cuda_13.0.r13.0/compiler.36424714_0"
        /*0030*/ 	.string	"-arch sm_100 -m 64 "



//--------------------- .note.nv.cuinfo           --------------------------
	.section	.note.nv.cuinfo,"",@"SHT_NOTE"
	.sectionflags	@"SHF_NOTE_NV_CUINFO"
        /*0018*/ 	.short	0x0002
        /*001a*/ 	.short	0x0064
        /*001c*/ 	.short	0x0082
	.zero		2


//--------------------- .nv.info                  --------------------------
	.section	.nv.info,"",@"SHT_CUDA_INFO"
	.align	4


	//----- nvinfo : EIATTR_REGCOUNT
	.align		4
        /*0000*/ 	.byte	0x04, 0x2f
        /*0002*/ 	.short	(.L_1 - .L_0)
	.align		4
.L_0:
        /*0004*/ 	.word	index@(_Z8multiplyPiS_S_iii)
        /*0008*/ 	.word	0x00000020


	//----- nvinfo : EIATTR_FRAME_SIZE
	.align		4
.L_1:
        /*000c*/ 	.byte	0x04, 0x11
        /*000e*/ 	.short	(.L_3 - .L_2)
	.align		4
.L_2:
        /*0010*/ 	.word	index@(_Z8multiplyPiS_S_iii)
        /*0014*/ 	.word	0x00000000


	//----- nvinfo : EIATTR_MIN_STACK_SIZE
	.align		4
.L_3:
        /*0018*/ 	.byte	0x04, 0x12
        /*001a*/ 	.short	(.L_5 - .L_4)
	.align		4
.L_4:
        /*001c*/ 	.word	index@(_Z8multiplyPiS_S_iii)
        /*0020*/ 	.word	0x00000000
.L_5:


//--------------------- .nv.compat                --------------------------
	.section	.nv.compat,"",@"SHT_CUDA_COMPAT_INFO"
	.align	4
        /*0000*/ 	.byte	0x02, 0x09, 0x00, 0x00, 0x02, 0x02, 0x01, 0x00, 0x02, 0x05, 0x05, 0x00, 0x03, 0x07, 0x01, 0x01
        /*0010*/ 	.byte	0x02, 0x03, 0x00, 0x00, 0x02, 0x06, 0x01, 0x00, 0x04, 0x0b, 0x08, 0x00, 0x09, 0x00, 0x00, 0x00
        /*0020*/ 	.byte	0x00, 0x00, 0x00, 0x00


//--------------------- .nv.info._Z8multiplyPiS_S_iii --------------------------
	.section	.nv.info._Z8multiplyPiS_S_iii,"",@"SHT_CUDA_INFO"
	.sectionflags	@""
	.align	4


	//----- nvinfo : EIATTR_CUDA_API_VERSION
	.align		4
        /*0000*/ 	.byte	0x04, 0x37
        /*0002*/ 	.short	(.L_7 - .L_6)
.L_6:
        /*0004*/ 	.word	0x00000082


	//----- nvinfo : EIATTR_KPARAM_INFO
	.align		4
.L_7:
        /*0008*/ 	.byte	0x04, 0x17
        /*000a*/ 	.short	(.L_9 - .L_8)
.L_8:
        /*000c*/ 	.word	0x00000000
        /*0010*/ 	.short	0x0005
        /*0012*/ 	.short	0x0020
        /*0014*/ 	.byte	0x00, 0xf0, 0x11, 0x00


	//----- nvinfo : EIATTR_KPARAM_INFO
	.align		4
.L_9:
        /*0018*/ 	.byte	0x04, 0x17
        /*001a*/ 	.short	(.L_11 - .L_10)
.L_10:
        /*001c*/ 	.word	0x00000000
        /*0020*/ 	.short	0x0004
        /*0022*/ 	.short	0x001c
        /*0024*/ 	.byte	0x00, 0xf0, 0x11, 0x00


	//----- nvinfo : EIATTR_KPARAM_INFO
	.align		4
.L_11:
        /*0028*/ 	.byte	0x04, 0x17
        /*002a*/ 	.short	(.L_13 - .L_12)
.L_12:
        /*002c*/ 	.word	0x00000000
        /*0030*/ 	.short	0x0003
        /*0032*/ 	.short	0x0018
        /*0034*/ 	.byte	0x00, 0xf0, 0x11, 0x00


	//----- nvinfo : EIATTR_KPARAM_INFO
	.align		4
.L_13:
        /*0038*/ 	.byte	0x04, 0x17
        /*003a*/ 	.short	(.L_15 - .L_14)
.L_14:
        /*003c*/ 	.word	0x00000000
        /*0040*/ 	.short	0x0002
        /*0042*/ 	.short	0x0010
        /*0044*/ 	.byte	0x00, 0xf5, 0x21, 0x00


	//----- nvinfo : EIATTR_KPARAM_INFO
	.align		4
.L_15:
        /*0048*/ 	.byte	0x04, 0x17
        /*004a*/ 	.short	(.L_17 - .L_16)
.L_16:
        /*004c*/ 	.word	0x00000000
        /*0050*/ 	.short	0x0001
        /*0052*/ 	.short	0x0008
        /*0054*/ 	.byte	0x00, 0xf5, 0x21, 0x00


	//----- nvinfo : EIATTR_KPARAM_INFO
	.align		4
.L_17:
        /*0058*/ 	.byte	0x04, 0x17
        /*005a*/ 	.short	(.L_19 - .L_18)
.L_18:
        /*005c*/ 	.word	0x00000000
        /*0060*/ 	.short	0x0000
        /*0062*/ 	.short	0x0000
        /*0064*/ 	.byte	0x00, 0xf5, 0x21, 0x00


	//----- nvinfo : EIATTR_SPARSE_MMA_MASK
	.align		4
.L_19:
        /*0068*/ 	.byte	0x03, 0x50
        /*006a*/ 	.short	0x0000


	//----- nvinfo : EIATTR_MAXREG_COUNT
	.align		4
        /*006c*/ 	.byte	0x03, 0x1b
        /*006e*/ 	.short	0x00ff


	//----- nvinfo : EIATTR_MERCURY_ISA_VERSION
	.align		4
        /*0070*/ 	.byte	0x03, 0x5f
        /*0072*/ 	.short	0x0101


	//----- nvinfo : EIATTR_VRC_CTA_INIT_COUNT
	.align		4
        /*0074*/ 	.byte	0x02, 0x4a
	.zero		1
	.zero		1


	//----- nvinfo : EIATTR_EXIT_INSTR_OFFSETS
	.align		4
        /*0078*/ 	.byte	0x04, 0x1c
        /*007a*/ 	.short	(.L_21 - .L_20)


	//   ....[0]....
.L_20:
        /*007c*/ 	.word	0x00000890


	//----- nvinfo : EIATTR_CBANK_PARAM_SIZE
	.align		4
.L_21:
        /*0080*/ 	.byte	0x03, 0x19
        /*0082*/ 	.short	0x0024


	//----- nvinfo : EIATTR_PARAM_CBANK
	.align		4
        /*0084*/ 	.byte	0x04, 0x0a
        /*0086*/ 	.short	(.L_23 - .L_22)
	.align		4
.L_22:
        /*0088*/ 	.word	index@(.nv.constant0._Z8multiplyPiS_S_iii)
        /*008c*/ 	.short	0x0380
        /*008e*/ 	.short	0x0024


	//----- nvinfo : EIATTR_SW_WAR
	.align		4
.L_23:
        /*0090*/ 	.byte	0x04, 0x36
        /*0092*/ 	.short	(.L_25 - .L_24)
.L_24:
        /*0094*/ 	.word	0x00000008
.L_25:


//--------------------- .nv.callgraph             --------------------------
	.section	.nv.callgraph,"",@"SHT_CUDA_CALLGRAPH"
	.align	4
	.sectionentsize	8
	.align		4
        /*0000*/ 	.word	0x00000000
	.align		4
        /*0004*/ 	.word	0xffffffff
	.align		4
        /*0008*/ 	.word	0x00000000
	.align		4
        /*000c*/ 	.word	0xfffffffe
	.align		4
        /*0010*/ 	.word	0x00000000
	.align		4
        /*0014*/ 	.word	0xfffffffd
	.align		4
        /*0018*/ 	.word	0x00000000
	.align		4
        /*001c*/ 	.word	0xfffffffc


//--------------------- .text._Z8multiplyPiS_S_iii --------------------------
	.section	.text._Z8multiplyPiS_S_iii,"ax",@progbits
	.align	128
        .global         _Z8multiplyPiS_S_iii
        .type           _Z8multiplyPiS_S_iii,@function
        .size           _Z8multiplyPiS_S_iii,(.L_x_5 - _Z8multiplyPiS_S_iii)
        .other          _Z8multiplyPiS_S_iii,@"STO_CUDA_ENTRY STV_DEFAULT"
_Z8multiplyPiS_S_iii:
.text._Z8multiplyPiS_S_iii:
[----:B------:R-:W-:Y:S08]  /*0000*/  LDC R1, c[0x0][0x37c] ;  /* 0x0000df00ff017b82 */ /* 0x000ff00000000800 */
[----:B------:R-:W0:Y:S01]  /*0010*/  LDC R0, c[0x0][0x39c] ;  /* 0x0000e700ff007b82 */ /* 0x000e220000000800 */
[----:B------:R-:W1:Y:S01]  /*0020*/  S2R R16, SR_TID.X ;  /* 0x0000000000107919 */ /* 0x000e620000002100 */
[----:B------:R-:W2:Y:S01]  /*0030*/  LDCU.64 UR4, c[0x0][0x358] ;  /* 0x00006b00ff0477ac */ /* 0x000ea20008000a00 */
[----:B------:R-:W-:Y:S01]  /*0040*/  HFMA2 R26, -RZ, RZ, 0, 0 ;  /* 0x00000000ff1a7431 */ /* 0x000fe200000001ff */
[----:B------:R-:W3:Y:S01]  /*0050*/  S2R R17, SR_TID.Y ;  /* 0x0000000000117919 */ /* 0x000ee20000002200 */
[----:B0-----:R-:W-:-:S13]  /*0060*/  ISETP.GE.AND P0, PT, R0, 0x1, PT ;  /* 0x000000010000780c */ /* 0x001fda0003f06270 */
[----:B-123--:R-:W-:Y:S05]  /*0070*/  @!P0 BRA `(.L_x_0) ;  /* 0x0000000400f08947 */ /* 0x00efea0003800000 */
[C---:B------:R-:W-:Y:S01]  /*0080*/  ISETP.GE.U32.AND P1, PT, R0.reuse, 0x8, PT ;  /* 0x000000080000780c */ /* 0x040fe20003f26070 */
[----:B------:R-:W-:Y:S01]  /*0090*/  IMAD R19, R17, R0, RZ ;  /* 0x0000000011137224 */ /* 0x000fe200078e02ff */
[----:B------:R-:W-:Y:S02]  /*00a0*/  LOP3.LUT R24, R0, 0x7, RZ, 0xc0, !PT ;  /* 0x0000000700187812 */ /* 0x000fe400078ec0ff */
[----:B------:R-:W-:Y:S02]  /*00b0*/  MOV R26, RZ ;  /* 0x000000ff001a7202 */ /* 0x000fe40000000f00 */
[----:B------:R-:W-:Y:S02]  /*00c0*/  ISETP.NE.AND P0, PT, R24, RZ, PT ;  /* 0x000000ff1800720c */ /* 0x000fe40003f05270 */
[----:B------:R-:W-:-:S05]  /*00d0*/  MOV R20, RZ ;  /* 0x000000ff00147202 */ /* 0x000fca0000000f00 */
[----:B------:R-:W-:Y:S06]  /*00e0*/  @!P1 BRA `(.L_x_1) ;  /* 0x0000000000c89947 */ /* 0x000fec0003800000 */
[----:B------:R-:W0:Y:S01]  /*00f0*/  LDC.64 R2, c[0x0][0x380] ;  /* 0x0000e000ff027b82 */ /* 0x000e220000000a00 */
[----:B------:R-:W-:Y:S02]  /*0100*/  LOP3.LUT R20, R0, 0x7ffffff8, RZ, 0xc0, !PT ;  /* 0x7ffffff800147812 */ /* 0x000fe400078ec0ff */
[----:B------:R-:W-:Y:S02]  /*0110*/  MOV R26, RZ ;  /* 0x000000ff001a7202 */ /* 0x000fe40000000f00 */
[----:B------:R-:W-:Y:S02]  /*0120*/  MOV R21, R16 ;  /* 0x0000001000157202 */ /* 0x000fe40000000f00 */
[----:B------:R-:W-:Y:S01]  /*0130*/  IADD3 R18, PT, PT, -R20, RZ, RZ ;  /* 0x000000ff14127210 */ /* 0x000fe20007ffe1ff */
[----:B0-----:R-:W-:-:S03]  /*0140*/  IMAD.WIDE.U32 R2, R19, 0x4, R2 ;  /* 0x0000000413027825 */ /* 0x001fc600078e0002 */
[----:B------:R-:W-:-:S04]  /*0150*/  IADD3 R5, P1, PT, R2, 0x10, RZ ;  /* 0x0000001002057810 */ /* 0x000fc80007f3e0ff */
[----:B------:R-:W-:-:S09]  /*0160*/  IADD3.X R6, PT, PT, RZ, R3, RZ, P1, !PT ;  /* 0x00000003ff067210 */ /* 0x000fd20000ffe4ff */
.L_x_2:
[----:B------:R-:W0:Y:S01]  /*0170*/  LDC.64 R28, c[0x0][0x388] ;  /* 0x0000e200ff1c7b82 */ /* 0x000e220000000a00 */
[----:B------:R-:W-:Y:S02]  /*0180*/  MOV R2, R5 ;  /* 0x0000000500027202 */ /* 0x000fe40000000f00 */
[----:B------:R-:W-:-:S05]  /*0190*/  MOV R3, R6 ;  /* 0x0000000600037202 */ /* 0x000fca0000000f00 */
[----:B------:R-:W2:Y:S01]  /*01a0*/  LDG.E R13, desc[UR4][R2.64+-0x10] ;  /* 0xfffff004020d7981 */ /* 0x000ea2000c1e1900 */
[----:B------:R-:W1:Y:S03]  /*01b0*/  LDC R23, c[0x0][0x3a0] ;  /* 0x0000e800ff177b82 */ /* 0x000e660000000800 */
[----:B------:R-:W3:Y:S04]  /*01c0*/  LDG.E R22, desc[UR4][R2.64+-0xc] ;  /* 0xfffff40402167981 */ /* 0x000ee8000c1e1900 */
[----:B------:R-:W4:Y:S01]  /*01d0*/  LDG.E R27, desc[UR4][R2.64+-0x8] ;  /* 0xfffff804021b7981 */ /* 0x000f22000c1e1900 */
[----:B0-----:R-:W-:-:S05]  /*01e0*/  IMAD.WIDE R28, R21, 0x4, R28 ;  /* 0x00000004151c7825 */ /* 0x001fca00078e021c */
[----:B------:R-:W2:Y:S01]  /*01f0*/  LDG.E R12, desc[UR4][R28.64] ;  /* 0x000000041c0c7981 */ /* 0x000ea2000c1e1900 */
[----:B-1----:R-:W-:-:S05]  /*0200*/  IMAD.WIDE R14, R23, 0x4, R28 ;  /* 0x00000004170e7825 */ /* 0x002fca00078e021c */
[----:B------:R0:W3:Y:S01]  /*0210*/  LDG.E R25, desc[UR4][R14.64] ;  /* 0x000000040e197981 */ /* 0x0000e2000c1e1900 */
[----:B------:R-:W-:-:S03]  /*0220*/  IMAD.WIDE R10, R23, 0x4, R14 ;  /* 0x00000004170a7825 */ /* 0x000fc600078e020e */
[----:B------:R-:W5:Y:S01]  /*0230*/  LDG.E R28, desc[UR4][R2.64+-0x4] ;  /* 0xfffffc04021c7981 */ /* 0x000f62000c1e1900 */
[----:B------:R-:W-:-:S03]  /*0240*/  IMAD.WIDE R8, R23, 0x4, R10 ;  /* 0x0000000417087825 */ /* 0x000fc600078e020a */
[----:B------:R-:W4:Y:S01]  /*0250*/  LDG.E R10, desc[UR4][R10.64] ;  /* 0x000000040a0a7981 */ /* 0x000f22000c1e1900 */
[----:B------:R-:W-:-:S03]  /*0260*/  IMAD.WIDE R4, R23, 0x4, R8 ;  /* 0x0000000417047825 */ /* 0x000fc600078e0208 */
[----:B------:R-:W5:Y:S01]  /*0270*/  LDG.E R9, desc[UR4][R8.64] ;  /* 0x0000000408097981 */ /* 0x000f62000c1e1900 */
[----:B------:R-:W-:-:S03]  /*0280*/  IMAD.WIDE R6, R23, 0x4, R4 ;  /* 0x0000000417067825 */ /* 0x000fc600078e0204 */
[----:B------:R-:W5:Y:S04]  /*0290*/  LDG.E R11, desc[UR4][R2.64+0x4] ;  /* 0x00000404020b7981 */ /* 0x000f68000c1e1900 */
[----:B------:R-:W5:Y:S04]  /*02a0*/  LDG.E R4, desc[UR4][R4.64] ;  /* 0x0000000404047981 */ /* 0x000f68000c1e1900 */
[----:B------:R-:W5:Y:S04]  /*02b0*/  LDG.E R8, desc[UR4][R2.64+0xc] ;  /* 0x00000c0402087981 */ /* 0x000f68000c1e1900 */
[----:B------:R-:W5:Y:S01]  /*02c0*/  LDG.E R5, desc[UR4][R2.64] ;  /* 0x0000000402057981 */ /* 0x000f62000c1e1900 */
[----:B--2---:R-:W-:-:S02]  /*02d0*/  IMAD R26, R13, R12, R26 ;  /* 0x0000000c0d1a7224 */ /* 0x004fc400078e021a */
[C---:B------:R-:W-:Y:S02]  /*02e0*/  IMAD.WIDE R12, R23.reuse, 0x4, R6 ;  /* 0x00000004170c7825 */ /* 0x040fe400078e0206 */
[----:B------:R-:W2:Y:S02]  /*02f0*/  LDG.E R6, desc[UR4][R6.64] ;  /* 0x0000000406067981 */ /* 0x000ea4000c1e1900 */
[----:B0-----:R-:W-:Y:S02]  /*0300*/  IMAD.WIDE R14, R23, 0x4, R12 ;  /* 0x00000004170e7825 */ /* 0x001fe400078e020c */
[----:B------:R-:W2:Y:S04]  /*0310*/  LDG.E R29, desc[UR4][R12.64] ;  /* 0x000000040c1d7981 */ /* 0x000ea8000c1e1900 */
[----:B------:R-:W2:Y:S04]  /*0320*/  LDG.E R15, desc[UR4][R14.64] ;  /* 0x000000040e0f7981 */ /* 0x000ea8000c1e1900 */
[----:B------:R-:W2:Y:S01]  /*0330*/  LDG.E R12, desc[UR4][R2.64+0x8] ;  /* 0x00000804020c7981 */ /* 0x000ea2000c1e1900 */
[----:B---3--:R-:W-:Y:S01]  /*0340*/  IMAD R22, R22, R25, R26 ;  /* 0x0000001916167224 */ /* 0x008fe200078e021a */
[----:B------:R-:W-:-:S03]  /*0350*/  IADD3 R18, PT, PT, R18, 0x8, RZ ;  /* 0x0000000812127810 */ /* 0x000fc60007ffe0ff */
[----:B----4-:R-:W-:Y:S01]  /*0360*/  IMAD R10, R27, R10, R22 ;  /* 0x0000000a1b0a7224 */ /* 0x010fe200078e0216 */
[----:B------:R-:W-:-:S03]  /*0370*/  ISETP.NE.AND P1, PT, R18, RZ, PT ;  /* 0x000000ff1200720c */ /* 0x000fc60003f25270 */
[----:B-----5:R-:W-:Y:S01]  /*0380*/  IMAD R9, R28, R9, R10 ;  /* 0x000000091c097224 */ /* 0x020fe200078e020a */
[----:B------:R-:W-:-:S03]  /*0390*/  LEA R21, R23, R21, 0x3 ;  /* 0x0000001517157211 */ /* 0x000fc600078e18ff */
[----:B------:R-:W-:Y:S01]  /*03a0*/  IMAD R4, R5, R4, R9 ;  /* 0x0000000405047224 */ /* 0x000fe200078e0209 */
[----:B------:R-:W-:-:S03]  /*03b0*/  IADD3 R5, P2, PT, R2, 0x20, RZ ;  /* 0x0000002002057810 */ /* 0x000fc60007f5e0ff */
[----:B--2---:R-:W-:Y:S01]  /*03c0*/  IMAD R4, R11, R6, R4 ;  /* 0x000000060b047224 */ /* 0x004fe200078e0204 */
[----:B------:R-:W-:-:S03]  /*03d0*/  IADD3.X R6, PT, PT, RZ, R3, RZ, P2, !PT ;  /* 0x00000003ff067210 */ /* 0x000fc600017fe4ff */
[----:B------:R-:W-:-:S04]  /*03e0*/  IMAD R4, R12, R29, R4 ;  /* 0x0000001d0c047224 */ /* 0x000fc800078e0204 */
[----:B------:R-:W-:Y:S01]  /*03f0*/  IMAD R26, R8, R15, R4 ;  /* 0x0000000f081a7224 */ /* 0x000fe200078e0204 */
[----:B------:R-:W-:Y:S06]  /*0400*/  @P1 BRA `(.L_x_2) ;  /* 0xfffffffc00581947 */ /* 0x000fec000383ffff */
.L_x_1:
[----:B------:R-:W-:Y:S05]  /*0410*/  @!P0 BRA `(.L_x_0) ;  /* 0x0000000400088947 */ /* 0x000fea0003800000 */
[----:B------:R-:W-:Y:S02]  /*0420*/  ISETP.GE.U32.AND P1, PT, R24, 0x4, PT ;  /* 0x000000041800780c */ /* 0x000fe40003f26070 */
[----:B------:R-:W-:-:S04]  /*0430*/  LOP3.LUT R14, R0, 0x3, RZ, 0xc0, !PT ;  /* 0x00000003000e7812 */ /* 0x000fc800078ec0ff */
[----:B------:R-:W-:-:S07]  /*0440*/  ISETP.NE.AND P0, PT, R14, RZ, PT ;  /* 0x000000ff0e00720c */ /* 0x000fce0003f05270 */
[----:B------:R-:W-:Y:S06]  /*0450*/  @!P1 BRA `(.L_x_3) ;  /* 0x0000000000709947 */ /* 0x000fec0003800000 */
[----:B------:R-:W0:Y:S01]  /*0460*/  LDC R11, c[0x0][0x3a0] ;  /* 0x0000e800ff0b7b82 */ /* 0x000e220000000800 */
[----:B------:R-:W1:Y:S01]  /*0470*/  LDCU.64 UR6, c[0x0][0x380] ;  /* 0x00007000ff0677ac */ /* 0x000e620008000a00 */
[CC--:B------:R-:W-:Y:S02]  /*0480*/  IADD3 R3, PT, PT, R19.reuse, R20.reuse, RZ ;  /* 0x0000001413037210 */ /* 0x0c0fe40007ffe0ff */
[----:B------:R-:W-:-:S04]  /*0490*/  IADD3 R8, P1, PT, R19, R20, RZ ;  /* 0x0000001413087210 */ /* 0x000fc80007f3e0ff */
[----:B------:R-:W2:Y:S08]  /*04a0*/  LDC.64 R4, c[0x0][0x388] ;  /* 0x0000e200ff047b82 */ /* 0x000eb00000000a00 */
[----:B------:R-:W3:Y:S01]  /*04b0*/  LDC.64 R12, c[0x0][0x380] ;  /* 0x0000e000ff0c7b82 */ /* 0x000ee20000000a00 */
[----:B0-----:R-:W-:-:S04]  /*04c0*/  IMAD R7, R20, R11, R16 ;  /* 0x0000000b14077224 */ /* 0x001fc800078e0210 */
[----:B--2---:R-:W-:-:S04]  /*04d0*/  IMAD.WIDE R4, R7, 0x4, R4 ;  /* 0x0000000407047825 */ /* 0x004fc800078e0204 */
[----:B------:R-:W-:Y:S02]  /*04e0*/  IMAD.WIDE R6, R11, 0x4, R4 ;  /* 0x000000040b067825 */ /* 0x000fe400078e0204 */
[----:B------:R-:W2:Y:S02]  /*04f0*/  LDG.E R4, desc[UR4][R4.64] ;  /* 0x0000000404047981 */ /* 0x000ea4000c1e1900 */
[----:B---3--:R-:W-:Y:S01]  /*0500*/  IMAD.WIDE.U32 R12, R3, 0x4, R12 ;  /* 0x00000004030c7825 */ /* 0x008fe200078e000c */
[----:B------:R-:W-:Y:S02]  /*0510*/  IADD3.X R3, PT, PT, RZ, RZ, RZ, P1, !PT ;  /* 0x000000ffff037210 */ /* 0x000fe40000ffe4ff */
[----:B-1----:R-:W-:-:S03]  /*0520*/  LEA R2, P1, R8, UR6, 0x2 ;  /* 0x0000000608027c11 */ /* 0x002fc6000f8210ff */
[----:B------:R-:W2:Y:S01]  /*0530*/  LDG.E R13, desc[UR4][R12.64] ;  /* 0x000000040c0d7981 */ /* 0x000ea2000c1e1900 */
[----:B------:R-:W-:Y:S01]  /*0540*/  LEA.HI.X R3, R8, UR7, R3, 0x2, P1 ;  /* 0x0000000708037c11 */ /* 0x000fe200088f1403 */
[C---:B------:R-:W-:Y:S02]  /*0550*/  IMAD.WIDE R8, R11.reuse, 0x4, R6 ;  /* 0x000000040b087825 */ /* 0x040fe400078e0206 */
[----:B------:R-:W3:Y:S04]  /*0560*/  LDG.E R6, desc[UR4][R6.64] ;  /* 0x0000000406067981 */ /* 0x000ee8000c1e1900 */
[----:B------:R-:W3:Y:S01]  /*0570*/  LDG.E R15, desc[UR4][R2.64+0x4] ;  /* 0x00000404020f7981 */ /* 0x000ee2000c1e1900 */
[----:B------:R-:W-:-:S03]  /*0580*/  IMAD.WIDE R10, R11, 0x4, R8 ;  /* 0x000000040b0a7825 */ /* 0x000fc600078e0208 */
[----:B------:R-:W4:Y:S04]  /*0590*/  LDG.E R21, desc[UR4][R8.64] ;  /* 0x0000000408157981 */ /* 0x000f28000c1e1900 */
[----:B------:R-:W4:Y:S04]  /*05a0*/  LDG.E R18, desc[UR4][R2.64+0x8] ;  /* 0x0000080402127981 */ /* 0x000f28000c1e1900 */
[----:B------:R-:W5:Y:S04]  /*05b0*/  LDG.E R22, desc[UR4][R2.64+0xc] ;  /* 0x00000c0402167981 */ /* 0x000f68000c1e1900 */
[----:B------:R-:W5:Y:S01]  /*05c0*/  LDG.E R10, desc[UR4][R10.64] ;  /* 0x000000040a0a7981 */ /* 0x000f62000c1e1900 */
[----:B------:R-:W-:Y:S01]  /*05d0*/  IADD3 R20, PT, PT, R20, 0x4, RZ ;  /* 0x0000000414147810 */ /* 0x000fe20007ffe0ff */
[----:B--2---:R-:W-:-:S04]  /*05e0*/  IMAD R26, R13, R4, R26 ;  /* 0x000000040d1a7224 */ /* 0x004fc800078e021a */
[----:B---3--:R-:W-:-:S04]  /*05f0*/  IMAD R15, R15, R6, R26 ;  /* 0x000000060f0f7224 */ /* 0x008fc800078e021a */
[----:B----4-:R-:W-:-:S04]  /*0600*/  IMAD R15, R18, R21, R15 ;  /* 0x00000015120f7224 */ /* 0x010fc800078e020f */
[----:B-----5:R-:W-:-:S07]  /*0610*/  IMAD R26, R22, R10, R15 ;  /* 0x0000000a161a7224 */ /* 0x020fce00078e020f */
.L_x_3:
[----:B------:R-:W-:Y:S05]  /*0620*/  @!P0 BRA `(.L_x_0) ;  /* 0x0000000000848947 */ /* 0x000fea0003800000 */
[----:B------:R-:W-:Y:S01]  /*0630*/  ISETP.NE.AND P1, PT, R14, 0x1, PT ;  /* 0x000000010e00780c */ /* 0x000fe20003f25270 */
[----:B------:R-:W0:Y:S01]  /*0640*/  LDC.64 R8, c[0x0][0x388] ;  /* 0x0000e200ff087b82 */ /* 0x000e220000000a00 */
[----:B------:R-:W-:-:S04]  /*0650*/  LOP3.LUT R0, R0, 0x1, RZ, 0xc0, !PT ;  /* 0x0000000100007812 */ /* 0x000fc800078ec0ff */
[----:B------:R-:W-:-:S03]  /*0660*/  ISETP.NE.U32.AND P0, PT, R0, 0x1, PT ;  /* 0x000000010000780c */ /* 0x000fc60003f05070 */
[----:B------:R-:W1:Y:S04]  /*0670*/  LDC.64 R10, c[0x0][0x380] ;  /* 0x0000e000ff0a7b82 */ /* 0x000e680000000a00 */
[CC--:B------:R-:W-:Y:S02]  /*0680*/  @P1 IADD3 R21, PT, PT, R19.reuse, R20.reuse, RZ ;  /* 0x0000001413151210 */ /* 0x0c0fe40007ffe0ff */
[----:B------:R-:W-:Y:S02]  /*0690*/  @P1 IADD3 R0, P2, PT, R19, R20, RZ ;  /* 0x0000001413001210 */ /* 0x000fe40007f5e0ff */
[----:B------:R-:W2:Y:S02]  /*06a0*/  @P1 LDC R15, c[0x0][0x3a0] ;  /* 0x0000e800ff0f1b82 */ /* 0x000ea40000000800 */
[----:B------:R-:W-:-:S06]  /*06b0*/  @P1 IADD3.X R12, PT, PT, RZ, RZ, RZ, P2, !PT ;  /* 0x000000ffff0c1210 */ /* 0x000fcc00017fe4ff */
[----:B------:R-:W3:Y:S08]  /*06c0*/  @P1 LDC.64 R6, c[0x0][0x380] ;  /* 0x0000e000ff061b82 */ /* 0x000ef00000000a00 */
[----:B------:R-:W4:Y:S01]  /*06d0*/  @!P0 LDC R13, c[0x0][0x3a0] ;  /* 0x0000e800ff0d8b82 */ /* 0x000f220000000800 */
[----:B-1----:R-:W-:-:S06]  /*06e0*/  @P1 IMAD.WIDE.U32 R10, R21, 0x4, R10 ;  /* 0x00000004150a1825 */ /* 0x002fcc00078e000a */
[----:B------:R-:W5:Y:S01]  /*06f0*/  @P1 LDG.E R11, desc[UR4][R10.64] ;  /* 0x000000040a0b1981 */ /* 0x000f62000c1e1900 */
[----:B------:R-:W1:Y:S01]  /*0700*/  LDC.64 R2, c[0x0][0x380] ;  /* 0x0000e000ff027b82 */ /* 0x000e620000000a00 */
[C---:B--2---:R-:W-:Y:S01]  /*0710*/  @P1 IMAD R23, R20.reuse, R15, R16 ;  /* 0x0000000f14171224 */ /* 0x044fe200078e0210 */
[----:B------:R-:W-:-:S03]  /*0720*/  @P1 IADD3 R20, PT, PT, R20, 0x2, RZ ;  /* 0x0000000214141810 */ /* 0x000fc60007ffe0ff */
[----:B0-----:R-:W-:-:S03]  /*0730*/  @P1 IMAD.WIDE R8, R23, 0x4, R8 ;  /* 0x0000000417081825 */ /* 0x001fc600078e0208 */
[----:B------:R-:W0:Y:S01]  /*0740*/  LDC.64 R4, c[0x0][0x388] ;  /* 0x0000e200ff047b82 */ /* 0x000e220000000a00 */
[C---:B---3--:R-:W-:Y:S02]  /*0750*/  @P1 LEA R6, P2, R0.reuse, R6, 0x2 ;  /* 0x0000000600061211 */ /* 0x048fe400078410ff */
[----:B------:R-:W-:Y:S01]  /*0760*/  @!P0 IADD3 R19, PT, PT, R19, R20, RZ ;  /* 0x0000001413138210 */ /* 0x000fe20007ffe0ff */
[----:B------:R-:W-:Y:S01]  /*0770*/  @P1 IMAD.WIDE R14, R15, 0x4, R8 ;  /* 0x000000040f0e1825 */ /* 0x000fe200078e0208 */
[----:B------:R-:W-:Y:S02]  /*0780*/  @P1 LEA.HI.X R7, R0, R7, R12, 0x2, P2 ;  /* 0x0000000700071211 */ /* 0x000fe400010f140c */
[----:B------:R-:W5:Y:S01]  /*0790*/  @P1 LDG.E R0, desc[UR4][R8.64] ;  /* 0x0000000408001981 */ /* 0x000f62000c1e1900 */
[----:B----4-:R-:W-:-:S03]  /*07a0*/  @!P0 IMAD R13, R20, R13, R16 ;  /* 0x0000000d140d8224 */ /* 0x010fc600078e0210 */
[----:B------:R-:W2:Y:S04]  /*07b0*/  @P1 LDG.E R7, desc[UR4][R6.64+0x4] ;  /* 0x0000040406071981 */ /* 0x000ea8000c1e1900 */
[----:B------:R-:W2:Y:S01]  /*07c0*/  @P1 LDG.E R14, desc[UR4][R14.64] ;  /* 0x000000040e0e1981 */ /* 0x000ea2000c1e1900 */
[----:B-1----:R-:W-:-:S06]  /*07d0*/  @!P0 IMAD.WIDE.U32 R2, R19, 0x4, R2 ;  /* 0x0000000413028825 */ /* 0x002fcc00078e0002 */
[----:B------:R-:W3:Y:S01]  /*07e0*/  @!P0 LDG.E R3, desc[UR4][R2.64] ;  /* 0x0000000402038981 */ /* 0x000ee2000c1e1900 */
[----:B0-----:R-:W-:-:S06]  /*07f0*/  @!P0 IMAD.WIDE R4, R13, 0x4, R4 ;  /* 0x000000040d048825 */ /* 0x001fcc00078e0204 */
[----:B------:R-:W3:Y:S01]  /*0800*/  @!P0 LDG.E R4, desc[UR4][R4.64] ;  /* 0x0000000404048981 */ /* 0x000ee2000c1e1900 */
[----:B-----5:R-:W-:-:S04]  /*0810*/  @P1 IMAD R0, R11, R0, R26 ;  /* 0x000000000b001224 */ /* 0x020fc800078e021a */
[----:B--2---:R-:W-:-:S04]  /*0820*/  @P1 IMAD R26, R7, R14, R0 ;  /* 0x0000000e071a1224 */ /* 0x004fc800078e0200 */
[----:B---3--:R-:W-:-:S07]  /*0830*/  @!P0 IMAD R26, R3, R4, R26 ;  /* 0x00000004031a8224 */ /* 0x008fce00078e021a */
.L_x_0:
[----:B------:R-:W0:Y:S01]  /*0840*/  LDC.64 R2, c[0x0][0x390] ;  /* 0x0000e400ff027b82 */ /* 0x000e220000000a00 */
[----:B------:R-:W1:Y:S02]  /*0850*/  LDCU UR6, c[0x0][0x3a0] ;  /* 0x00007400ff0677ac */ /* 0x000e640008000800 */
[----:B-1----:R-:W-:-:S04]  /*0860*/  IMAD R17, R17, UR6, R16 ;  /* 0x0000000611117c24 */ /* 0x002fc8000f8e0210 */
[----:B0-----:R-:W-:-:S05]  /*0870*/  IMAD.WIDE R2, R17, 0x4, R2 ;  /* 0x0000000411027825 */ /* 0x001fca00078e0202 */
[----:B------:R-:W-:Y:S01]  /*0880*/  STG.E desc[UR4][R2.64], R26 ;  /* 0x0000001a02007986 */ /* 0x000fe2000c101904 */
[----:B------:R-:W-:Y:S05]  /*0890*/  EXIT ;  /* 0x000000000000794d */ /* 0x000fea0003800000 */
.L_x_4:
[----:B------:R-:W-:-:S00]  /*08a0*/  BRA `(.L_x_4) ;  /* 0xfffffffc00fc7947 */ /* 0x000fc0000383ffff */
[----:B------:R-:W-:-:S00]  /*08b0*/  NOP ;  /* 0x0000000000007918 */ /* 0x000fc00000000000 */
        /* <DEDUP_REMOVED lines=12> */
.L_x_5:


//--------------------- .nv.shared.reserved.0     --------------------------
	.section	.nv.shared.reserved.0,"aw",@nobits
	.weak		__nv_reservedSMEM_offset_0_alias
	.size		__nv_reservedSMEM_offset_0_alias, 0, 64
	.other		__nv_reservedSMEM_offset_0_alias,@"STO_CUDA_RESERVED_SHARED STV_DEFAULT"
__nv_reservedSMEM_offset_0_alias:
	.zero		0
	.zero		64


//--------------------- .nv.constant0._Z8multiplyPiS_S_iii --------------------------
	.section	.nv.constant0._Z8multiplyPiS_S_iii,"a",@progbits
	.sectionflags	@""
	.align	4
.nv.constant0._Z8multiplyPiS_S_iii:
	.zero		932


//--------------------- SYMBOLS --------------------------

	.type		.nv.reservedSmem.offset0,@object
	.size		.nv.reservedSmem.offset0,0x4
